//
// Generated by NVIDIA NVVM Compiler
//
// Compiler Build ID: CL-36424714
// Cuda compilation tools, release 13.0, V13.0.88
// Based on NVVM 20.0.0
//

.version 9.0
.target sm_100
.address_size 64

	// .globl	_Z11definitionsPiPjPy

.visible .entry _Z11definitionsPiPjPy(
	.param .u64 .ptr .align 1 _Z11definitionsPiPjPy_param_0,
	.param .u64 .ptr .align 1 _Z11definitionsPiPjPy_param_1,
	.param .u64 .ptr .align 1 _Z11definitionsPiPjPy_param_2
)
{
	.reg .b32 	%r<3>;
	.reg .b64 	%rd<8>;

	ld.param.u64 	%rd1, [_Z11definitionsPiPjPy_param_0];
	ld.param.u64 	%rd2, [_Z11definitionsPiPjPy_param_1];
	ld.param.u64 	%rd3, [_Z11definitionsPiPjPy_param_2];
	cvta.to.global.u64 	%rd4, %rd3;
	cvta.to.global.u64 	%rd5, %rd2;
	cvta.to.global.u64 	%rd6, %rd1;
	atom.global.min.s32 	%r1, [%rd6], 10;
	atom.global.min.u32 	%r2, [%rd5], 1;
	atom.global.min.u64 	%rd7, [%rd4], 5;
	ret;

}


// ===== COMPILED SASS (sm_100) =====

	.target	sm_100

	.elftype	@"ET_EXEC"


//--------------------- .note.nv.tkinfo           --------------------------
	.section	.note.nv.tkinfo,"",@"SHT_NOTE"
	.sectionflags	@"SHF_NOTE_NV_TKINFO"
	.tkinfo
        /*0018*/ 	.word	0x00000002
        /*0030*/ 	.string	""
        /*0030*/ 	.string	"ptxas"
        /*0030*/ 	.string	"Cuda compilation tools, release 13.0, V13.0.88"
        /*0030*/ 	.string	"Build cuda_13.0.r13.0/compiler.36424714_0"
        /*0030*/ 	.string	"-arch sm_100 -m 64 "



//--------------------- .note.nv.cuinfo           --------------------------
	.section	.note.nv.cuinfo,"",@"SHT_NOTE"
	.sectionflags	@"SHF_NOTE_NV_CUINFO"
        /*0018*/ 	.short	0x0002
        /*001a*/ 	.short	0x0064
        /*001c*/ 	.short	0x0082
	.zero		2


//--------------------- .nv.info                  --------------------------
	.section	.nv.info,"",@"SHT_CUDA_INFO"
	.align	4


	//----- nvinfo : EIATTR_REGCOUNT
	.align		4
        /*0000*/ 	.byte	0x04, 0x2f
        /*0002*/ 	.short	(.L_1 - .L_0)
	.align		4
.L_0:
        /*0004*/ 	.word	index@(_Z11definitionsPiPjPy)
        /*0008*/ 	.word	0x00000010


	//----- nvinfo : EIATTR_FRAME_SIZE
	.align		4
.L_1:
        /*000c*/ 	.byte	0x04, 0x11
        /*000e*/ 	.short	(.L_3 - .L_2)
	.align		4
.L_2:
        /*0010*/ 	.word	index@(_Z11definitionsPiPjPy)
        /*0014*/ 	.word	0x00000000


	//----- nvinfo : EIATTR_MIN_STACK_SIZE
	.align		4
.L_3:
        /*0018*/ 	.byte	0x04, 0x12
        /*001a*/ 	.short	(.L_5 - .L_4)
	.align		4
.L_4:
        /*001c*/ 	.word	index@(_Z11definitionsPiPjPy)
        /*0020*/ 	.word	0x00000000
.L_5:


//--------------------- .nv.compat                --------------------------
	.section	.nv.compat,"",@"SHT_CUDA_COMPAT_INFO"
	.align	4
        /*0000*/ 	.byte	0x02, 0x09, 0x00, 0x00, 0x02, 0x02, 0x01, 0x00, 0x02, 0x05, 0x05, 0x00, 0x03, 0x07, 0x01, 0x01
        /*0010*/ 	.byte	0x02, 0x03, 0x00, 0x00, 0x02, 0x06, 0x01, 0x00, 0x04, 0x0b, 0x08, 0x00, 0x09, 0x00, 0x00, 0x00
        /*0020*/ 	.byte	0x00, 0x00, 0x00, 0x00


//--------------------- .nv.info._Z11definitionsPiPjPy --------------------------
	.section	.nv.info._Z11definitionsPiPjPy,"",@"SHT_CUDA_INFO"
	.sectionflags	@""
	.align	4


	//----- nvinfo : EIATTR_CUDA_API_VERSION
	.align		4
        /*0000*/ 	.byte	0x04, 0x37
        /*0002*/ 	.short	(.L_7 - .L_6)
.L_6:
        /*0004*/ 	.word	0x00000082


	//----- nvinfo : EIATTR_KPARAM_INFO
	.align		4
.L_7:
        /*0008*/ 	.byte	0x04, 0x17
        /*000a*/ 	.short	(.L_9 - .L_8)
.L_8:
        /*000c*/ 	.word	0x00000000
        /*0010*/ 	.short	0x0002
        /*0012*/ 	.short	0x0010
        /*0014*/ 	.byte	0x00, 0xf5, 0x21, 0x00


	//----- nvinfo : EIATTR_KPARAM_INFO
	.align		4
.L_9:
        /*0018*/ 	.byte	0x04, 0x17
        /*001a*/ 	.short	(.L_11 - .L_10)
.L_10:
        /*001c*/ 	.word	0x00000000
        /*0020*/ 	.short	0x0001
        /*0022*/ 	.short	0x0008
        /*0024*/ 	.byte	0x00, 0xf5, 0x21, 0x00


	//----- nvinfo : EIATTR_KPARAM_INFO
	.align		4
.L_11:
        /*0028*/ 	.byte	0x04, 0x17
        /*002a*/ 	.short	(.L_13 - .L_12)
.L_12:
        /*002c*/ 	.word	0x00000000
        /*0030*/ 	.short	0x0000
        /*0032*/ 	.short	0x0000
        /*0034*/ 	.byte	0x00, 0xf5, 0x21, 0x00


	//----- nvinfo : EIATTR_SPARSE_MMA_MASK
	.align		4
.L_13:
        /*0038*/ 	.byte	0x03, 0x50
        /*003a*/ 	.short	0x0000


	//----- nvinfo : EIATTR_MAXREG_COUNT
	.align		4
        /*003c*/ 	.byte	0x03, 0x1b
        /*003e*/ 	.short	0x00ff


	//----- nvinfo : EIATTR_MERCURY_ISA_VERSION
	.align		4
        /*0040*/ 	.byte	0x03, 0x5f
        /*0042*/ 	.short	0x0101


	//----- nvinfo : EIATTR_INT_WARP_WIDE_INSTR_OFFSETS
	.align		4
        /*0044*/ 	.byte	0x04, 0x31
        /*0046*/ 	.short	(.L_15 - .L_14)


	//   ....[0]....
.L_14:
        /*0048*/ 	.word	0x00000040


	//   ....[1]....
        /*004c*/ 	.word	0x00000070


	//   ....[2]....
        /*0050*/ 	.word	0x000000a0


	//----- nvinfo : EIATTR_VRC_CTA_INIT_COUNT
	.align		4
.L_15:
        /*0054*/ 	.byte	0x02, 0x4a
	.zero		1
	.zero		1


	//----- nvinfo : EIATTR_EXIT_INSTR_OFFSETS
	.align		4
        /*0058*/ 	.byte	0x04, 0x1c
        /*005a*/ 	.short	(.L_17 - .L_16)


	//   ....[0]....
.L_16:
        /*005c*/ 	.word	0x00000140


	//----- nvinfo : EIATTR_CBANK_PARAM_SIZE
	.align		4
.L_17:
        /*0060*/ 	.byte	0x03, 0x19
        /*0062*/ 	.short	0x0018


	//----- nvinfo : EIATTR_PARAM_CBANK
	.align		4
        /*0064*/ 	.byte	0x04, 0x0a
        /*0066*/ 	.short	(.L_19 - .L_18)
	.align		4
.L_18:
        /*0068*/ 	.word	index@(.nv.constant0._Z11definitionsPiPjPy)
        /*006c*/ 	.short	0x0380
        /*006e*/ 	.short	0x0018


	//----- nvinfo : EIATTR_SW_WAR
	.align		4
.L_19:
        /*0070*/ 	.byte	0x04, 0x36
        /*0072*/ 	.short	(.L_21 - .L_20)
.L_20:
        /*0074*/ 	.word	0x00000008
.L_21:


//--------------------- .nv.callgraph             --------------------------
	.section	.nv.callgraph,"",@"SHT_CUDA_CALLGRAPH"
	.align	4
	.sectionentsize	8
	.align		4
        /*0000*/ 	.word	0x00000000
	.align		4
        /*0004*/ 	.word	0xffffffff
	.align		4
        /*0008*/ 	.word	0x00000000
	.align		4
        /*000c*/ 	.word	0xfffffffe
	.align		4
        /*0010*/ 	.word	0x00000000
	.align		4
        /*0014*/ 	.word	0xfffffffd
	.align		4
        /*0018*/ 	.word	0x00000000
	.align		4
        /*001c*/ 	.word	0xfffffffc


//--------------------- .text._Z11definitionsPiPjPy --------------------------
	.section	.text._Z11definitionsPiPjPy,"ax",@progbits
	.align	128
        .global         _Z11definitionsPiPjPy
        .type           _Z11definitionsPiPjPy,@function
        .size           _Z11definitionsPiPjPy,(.L_x_1 - _Z11definitionsPiPjPy)
        .other          _Z11definitionsPiPjPy,@"STO_CUDA_ENTRY STV_DEFAULT"
_Z11definitionsPiPjPy:
.text._Z11definitionsPiPjPy:
[----:B------:R-:W-:Y:S01]  /*0000*/  LDC R1, c[0x0][0x37c] ;  /* 0x0000df00ff017b82 */ /* 0x000fe20000000800 */
[----:B------:R-:W0:Y:S07]  /*0010*/  S2R R0, SR_LANEID ;  /* 0x0000000000007919 */ /* 0x000e2e0000000000 */
[----:B------:R-:W1:Y:S01]  /*0020*/  LDC.64 R2, c[0x0][0x380] ;  /* 0x0000e000ff027b82 */ /* 0x000e620000000a00 */
[----:B------:R-:W-:Y:S01]  /*0030*/  IMAD.MOV.U32 R8, RZ, RZ, 0xa ;  /* 0x0000000aff087424 */ /* 0x000fe200078e00ff */
[----:B------:R-:W-:Y:S01]  /*0040*/  VOTEU.ANY UR4, UPT, PT ;  /* 0x0000000000047886 */ /* 0x000fe200038e0100 */
[----:B------:R-:W-:Y:S01]  /*0050*/  IMAD.MOV.U32 R9, RZ, RZ, 0x1 ;  /* 0x00000001ff097424 */ /* 0x000fe200078e00ff */
[----:B------:R-:W-:-:S02]  /*0060*/  UFLO.U32 UR4, UR4 ;  /* 0x00000004000472bd */ /* 0x000fc400080e0000 */
[----:B------:R-:W-:Y:S01]  /*0070*/  CREDUX.MIN.S32 UR5, R8 ;  /* 0x00000000080572cc */ /* 0x000fe20000008200 */
[----:B------:R-:W1:Y:S01]  /*0080*/  LDCU.64 UR6, c[0x0][0x358] ;  /* 0x00006b00ff0677ac */ /* 0x000e620008000a00 */
[----:B------:R-:W2:Y:S01]  /*0090*/  LDC.64 R4, c[0x0][0x388] ;  /* 0x0000e200ff047b82 */ /* 0x000ea20000000a00 */
[----:B------:R-:W-:Y:S01]  /*00a0*/  CREDUX.MIN UR8, R9 ;  /* 0x00000000090872cc */ /* 0x000fe20000008000 */
[----:B------:R-:W-:Y:S02]  /*00b0*/  HFMA2 R8, -RZ, RZ, 0, 2.98023223876953125e-07 ;  /* 0x00000005ff087431 */ /* 0x000fe400000001ff */
[----:B------:R-:W-:-:S04]  /*00c0*/  IMAD.MOV.U32 R9, RZ, RZ, 0x0 ;  /* 0x00000000ff097424 */ /* 0x000fc800078e00ff */
[----:B------:R-:W3:Y:S03]  /*00d0*/  LDC.64 R6, c[0x0][0x390] ;  /* 0x0000e400ff067b82 */ /* 0x000ee60000000a00 */
[----:B------:R-:W-:-:S03]  /*00e0*/  MOV R11, UR5 ;  /* 0x00000005000b7c02 */ /* 0x000fc60008000f00 */
[----:B------:R-:W-:Y:S01]  /*00f0*/  IMAD.U32 R13, RZ, RZ, UR8 ;  /* 0x00000008ff0d7e24 */ /* 0x000fe2000f8e00ff */
[----:B0-----:R-:W-:-:S13]  /*0100*/  ISETP.EQ.U32.AND P0, PT, R0, UR4, PT ;  /* 0x0000000400007c0c */ /* 0x001fda000bf02070 */
[----:B-1----:R-:W-:Y:S04]  /*0110*/  @P0 REDG.E.MIN.S32.STRONG.GPU desc[UR6][R2.64], R11 ;  /* 0x0000000b0200098e */ /* 0x002fe8000c92e306 */
[----:B--2---:R-:W-:Y:S04]  /*0120*/  @P0 REDG.E.MIN.STRONG.GPU desc[UR6][R4.64], R13 ;  /* 0x0000000d0400098e */ /* 0x004fe8000c92e106 */
[----:B---3--:R-:W-:Y:S01]  /*0130*/  REDG.E.MIN.64.STRONG.GPU desc[UR6][R6.64], R8 ;  /* 0x000000080600798e */ /* 0x008fe2000c92e506 */
[----:B------:R-:W-:Y:S05]  /*0140*/  EXIT ;  /* 0x000000000000794d */ /* 0x000fea0003800000 */
.L_x_0:
[----:B------:R-:W-:-:S00]  /*0150*/  BRA `(.L_x_0) ;  /* 0xfffffffc00fc7947 */ /* 0x000fc0000383ffff */
[----:B------:R-:W-:-:S00]  /*0160*/  NOP ;  /* 0x0000000000007918 */ /* 0x000fc00000000000 */
        /* <DEDUP_REMOVED lines=9> */
.L_x_1:


//--------------------- .nv.shared.reserved.0     --------------------------
	.section	.nv.shared.reserved.0,"aw",@nobits
	.weak		__nv_reservedSMEM_offset_0_alias
	.size		__nv_reservedSMEM_offset_0_alias, 0, 64
	.other		__nv_reservedSMEM_offset_0_alias,@"STO_CUDA_RESERVED_SHARED STV_DEFAULT"
__nv_reservedSMEM_offset_0_alias:
	.zero		0
	.zero		64


//--------------------- .nv.constant0._Z11definitionsPiPjPy --------------------------
	.section	.nv.constant0._Z11definitionsPiPjPy,"a",@progbits
	.sectionflags	@""
	.align	4
.nv.constant0._Z11definitionsPiPjPy:
	.zero		920


//--------------------- SYMBOLS --------------------------

	.type		.nv.reservedSmem.offset0,@object
	.size		.nv.reservedSmem.offset0,0x4
